//
// Generated by NVIDIA NVVM Compiler
//
// Compiler Build ID: CL-36424714
// Cuda compilation tools, release 13.0, V13.0.88
// Based on NVVM 20.0.0
//

.version 9.0
.target sm_100
.address_size 64

	// .globl	_Z6matMulPKfS0_Pfiii

.visible .entry _Z6matMulPKfS0_Pfiii(
	.param .u64 .ptr .align 1 _Z6matMulPKfS0_Pfiii_param_0,
	.param .u64 .ptr .align 1 _Z6matMulPKfS0_Pfiii_param_1,
	.param .u64 .ptr .align 1 _Z6matMulPKfS0_Pfiii_param_2,
	.param .u32 _Z6matMulPKfS0_Pfiii_param_3,
	.param .u32 _Z6matMulPKfS0_Pfiii_param_4,
	.param .u32 _Z6matMulPKfS0_Pfiii_param_5
)
{
	.reg .pred 	%p<13>;
	.reg .b32 	%r<41>;
	.reg .b32 	%f<68>;
	.reg .b64 	%rd<53>;

	ld.param.u64 	%rd7, [_Z6matMulPKfS0_Pfiii_param_0];
	ld.param.u64 	%rd8, [_Z6matMulPKfS0_Pfiii_param_1];
	ld.param.u64 	%rd6, [_Z6matMulPKfS0_Pfiii_param_2];
	ld.param.u32 	%r20, [_Z6matMulPKfS0_Pfiii_param_3];
	ld.param.u32 	%r18, [_Z6matMulPKfS0_Pfiii_param_4];
	ld.param.u32 	%r19, [_Z6matMulPKfS0_Pfiii_param_5];
	cvta.to.global.u64 	%rd1, %rd8;
	cvta.to.global.u64 	%rd2, %rd7;
	mov.u32 	%r21, %ctaid.y;
	mov.u32 	%r22, %ntid.y;
	mov.u32 	%r23, %tid.y;
	mad.lo.s32 	%r1, %r21, %r22, %r23;
	mov.u32 	%r24, %ctaid.x;
	mov.u32 	%r25, %ntid.x;
	mov.u32 	%r26, %tid.x;
	mad.lo.s32 	%r2, %r24, %r25, %r26;
	setp.ge.s32 	%p1, %r1, %r20;
	setp.ge.s32 	%p2, %r2, %r19;
	or.pred  	%p3, %p1, %p2;
	@%p3 bra 	$L__BB0_14;
	setp.lt.s32 	%p4, %r18, 1;
	mov.f32 	%f67, 0f00000000;
	@%p4 bra 	$L__BB0_13;
	mul.lo.s32 	%r3, %r18, %r1;
	and.b32  	%r4, %r18, 7;
	setp.lt.u32 	%p5, %r18, 8;
	mov.f32 	%f67, 0f00000000;
	mov.b32 	%r39, 0;
	@%p5 bra 	$L__BB0_5;
	and.b32  	%r39, %r18, 2147483640;
	neg.s32 	%r37, %r39;
	shl.b32 	%r7, %r19, 3;
	mul.wide.u32 	%rd9, %r3, 4;
	add.s64 	%rd10, %rd9, %rd2;
	add.s64 	%rd52, %rd10, 16;
	mov.f32 	%f67, 0f00000000;
	mul.wide.s32 	%rd13, %r19, 4;
	mov.u32 	%r36, %r2;
$L__BB0_4:
	.pragma "nounroll";
	ld.global.f32 	%f17, [%rd52+-16];
	mul.wide.s32 	%rd11, %r36, 4;
	add.s64 	%rd12, %rd1, %rd11;
	ld.global.f32 	%f18, [%rd12];
	fma.rn.f32 	%f19, %f17, %f18, %f67;
	ld.global.f32 	%f20, [%rd52+-12];
	add.s64 	%rd14, %rd12, %rd13;
	ld.global.f32 	%f21, [%rd14];
	fma.rn.f32 	%f22, %f20, %f21, %f19;
	ld.global.f32 	%f23, [%rd52+-8];
	add.s64 	%rd15, %rd14, %rd13;
	ld.global.f32 	%f24, [%rd15];
	fma.rn.f32 	%f25, %f23, %f24, %f22;
	ld.global.f32 	%f26, [%rd52+-4];
	add.s64 	%rd16, %rd15, %rd13;
	ld.global.f32 	%f27, [%rd16];
	fma.rn.f32 	%f28, %f26, %f27, %f25;
	ld.global.f32 	%f29, [%rd52];
	add.s64 	%rd17, %rd16, %rd13;
	ld.global.f32 	%f30, [%rd17];
	fma.rn.f32 	%f31, %f29, %f30, %f28;
	ld.global.f32 	%f32, [%rd52+4];
	add.s64 	%rd18, %rd17, %rd13;
	ld.global.f32 	%f33, [%rd18];
	fma.rn.f32 	%f34, %f32, %f33, %f31;
	ld.global.f32 	%f35, [%rd52+8];
	add.s64 	%rd19, %rd18, %rd13;
	ld.global.f32 	%f36, [%rd19];
	fma.rn.f32 	%f37, %f35, %f36, %f34;
	ld.global.f32 	%f38, [%rd52+12];
	add.s64 	%rd20, %rd19, %rd13;
	ld.global.f32 	%f39, [%rd20];
	fma.rn.f32 	%f67, %f38, %f39, %f37;
	add.s32 	%r37, %r37, 8;
	add.s32 	%r36, %r36, %r7;
	add.s64 	%rd52, %rd52, 32;
	setp.ne.s32 	%p6, %r37, 0;
	@%p6 bra 	$L__BB0_4;
$L__BB0_5:
	setp.eq.s32 	%p7, %r4, 0;
	@%p7 bra 	$L__BB0_13;
	and.b32  	%r13, %r18, 3;
	setp.lt.u32 	%p8, %r4, 4;
	@%p8 bra 	$L__BB0_8;
	add.s32 	%r28, %r39, %r3;
	mul.wide.u32 	%rd21, %r28, 4;
	add.s64 	%rd22, %rd2, %rd21;
	ld.global.f32 	%f41, [%rd22];
	mad.lo.s32 	%r29, %r39, %r19, %r2;
	mul.wide.s32 	%rd23, %r29, 4;
	add.s64 	%rd24, %rd1, %rd23;
	ld.global.f32 	%f42, [%rd24];
	fma.rn.f32 	%f43, %f41, %f42, %f67;
	cvt.u64.u32 	%rd25, %r3;
	cvt.u64.u32 	%rd26, %r39;
	add.s64 	%rd27, %rd26, %rd25;
	shl.b64 	%rd28, %rd27, 2;
	add.s64 	%rd29, %rd2, %rd28;
	ld.global.f32 	%f44, [%rd29+4];
	mul.wide.s32 	%rd30, %r19, 4;
	add.s64 	%rd31, %rd24, %rd30;
	ld.global.f32 	%f45, [%rd31];
	fma.rn.f32 	%f46, %f44, %f45, %f43;
	ld.global.f32 	%f47, [%rd29+8];
	add.s64 	%rd32, %rd31, %rd30;
	ld.global.f32 	%f48, [%rd32];
	fma.rn.f32 	%f49, %f47, %f48, %f46;
	ld.global.f32 	%f50, [%rd29+12];
	add.s64 	%rd33, %rd32, %rd30;
	ld.global.f32 	%f51, [%rd33];
	fma.rn.f32 	%f67, %f50, %f51, %f49;
	add.s32 	%r39, %r39, 4;
$L__BB0_8:
	setp.eq.s32 	%p9, %r13, 0;
	@%p9 bra 	$L__BB0_13;
	setp.eq.s32 	%p10, %r13, 1;
	@%p10 bra 	$L__BB0_11;
	add.s32 	%r30, %r39, %r3;
	mul.wide.u32 	%rd34, %r30, 4;
	add.s64 	%rd35, %rd2, %rd34;
	ld.global.f32 	%f53, [%rd35];
	mad.lo.s32 	%r31, %r39, %r19, %r2;
	mul.wide.s32 	%rd36, %r31, 4;
	add.s64 	%rd37, %rd1, %rd36;
	ld.global.f32 	%f54, [%rd37];
	fma.rn.f32 	%f55, %f53, %f54, %f67;
	cvt.u64.u32 	%rd38, %r3;
	cvt.u64.u32 	%rd39, %r39;
	add.s64 	%rd40, %rd39, %rd38;
	shl.b64 	%rd41, %rd40, 2;
	add.s64 	%rd42, %rd2, %rd41;
	ld.global.f32 	%f56, [%rd42+4];
	mul.wide.s32 	%rd43, %r19, 4;
	add.s64 	%rd44, %rd37, %rd43;
	ld.global.f32 	%f57, [%rd44];
	fma.rn.f32 	%f67, %f56, %f57, %f55;
	add.s32 	%r39, %r39, 2;
$L__BB0_11:
	and.b32  	%r32, %r18, 1;
	setp.eq.b32 	%p11, %r32, 1;
	not.pred 	%p12, %p11;
	@%p12 bra 	$L__BB0_13;
	add.s32 	%r33, %r39, %r3;
	mul.wide.u32 	%rd45, %r33, 4;
	add.s64 	%rd46, %rd2, %rd45;
	ld.global.f32 	%f58, [%rd46];
	mad.lo.s32 	%r34, %r39, %r19, %r2;
	mul.wide.s32 	%rd47, %r34, 4;
	add.s64 	%rd48, %rd1, %rd47;
	ld.global.f32 	%f59, [%rd48];
	fma.rn.f32 	%f67, %f58, %f59, %f67;
$L__BB0_13:
	mad.lo.s32 	%r35, %r19, %r1, %r2;
	cvta.to.global.u64 	%rd49, %rd6;
	mul.wide.s32 	%rd50, %r35, 4;
	add.s64 	%rd51, %rd49, %rd50;
	st.global.f32 	[%rd51], %f67;
$L__BB0_14:
	ret;

}


// ===== COMPILED SASS (sm_100) =====

	.target	sm_100

	.elftype	@"ET_EXEC"


//--------------------- .note.nv.tkinfo           --------------------------
	.section	.note.nv.tkinfo,"",@"SHT_NOTE"
	.sectionflags	@"SHF_NOTE_NV_TKINFO"
	.tkinfo
        /*0018*/ 	.word	0x00000002
        /*0030*/ 	.string	""
        /*0030*/ 	.string	"ptxas"
        /*0030*/ 	.string	"Cuda compilation tools, release 13.0, V13.0.88"
        /*0030*/ 	.string	"Build cuda_13.0.r13.0/compiler.36424714_0"
        /*0030*/ 	.string	"-arch sm_100 -m 64 "



//--------------------- .note.nv.cuinfo           --------------------------
	.section	.note.nv.cuinfo,"",@"SHT_NOTE"
	.sectionflags	@"SHF_NOTE_NV_CUINFO"
        /*0018*/ 	.short	0x0002
        /*001a*/ 	.short	0x0064
        /*001c*/ 	.short	0x0082
	.zero		2


//--------------------- .nv.info                  --------------------------
	.section	.nv.info,"",@"SHT_CUDA_INFO"
	.align	4


	//----- nvinfo : EIATTR_REGCOUNT
	.align		4
        /*0000*/ 	.byte	0x04, 0x2f
        /*0002*/ 	.short	(.L_1 - .L_0)
	.align		4
.L_0:
        /*0004*/ 	.word	index@(_Z6matMulPKfS0_Pfiii)
        /*0008*/ 	.word	0x00000020


	//----- nvinfo : EIATTR_FRAME_SIZE
	.align		4
.L_1:
        /*000c*/ 	.byte	0x04, 0x11
        /*000e*/ 	.short	(.L_3 - .L_2)
	.align		4
.L_2:
        /*0010*/ 	.word	index@(_Z6matMulPKfS0_Pfiii)
        /*0014*/ 	.word	0x00000000


	//----- nvinfo : EIATTR_MIN_STACK_SIZE
	.align		4
.L_3:
        /*0018*/ 	.byte	0x04, 0x12
        /*001a*/ 	.short	(.L_5 - .L_4)
	.align		4
.L_4:
        /*001c*/ 	.word	index@(_Z6matMulPKfS0_Pfiii)
        /*0020*/ 	.word	0x00000000
.L_5:


//--------------------- .nv.compat                --------------------------
	.section	.nv.compat,"",@"SHT_CUDA_COMPAT_INFO"
	.align	4
        /*0000*/ 	.byte	0x02, 0x09, 0x00, 0x00, 0x02, 0x02, 0x01, 0x00, 0x02, 0x05, 0x05, 0x00, 0x03, 0x07, 0x01, 0x01
        /*0010*/ 	.byte	0x02, 0x03, 0x00, 0x00, 0x02, 0x06, 0x01, 0x00, 0x04, 0x0b, 0x08, 0x00, 0x09, 0x00, 0x00, 0x00
        /*0020*/ 	.byte	0x00, 0x00, 0x00, 0x00


//--------------------- .nv.info._Z6matMulPKfS0_Pfiii --------------------------
	.section	.nv.info._Z6matMulPKfS0_Pfiii,"",@"SHT_CUDA_INFO"
	.sectionflags	@""
	.align	4


	//----- nvinfo : EIATTR_CUDA_API_VERSION
	.align		4
        /*0000*/ 	.byte	0x04, 0x37
        /*0002*/ 	.short	(.L_7 - .L_6)
.L_6:
        /*0004*/ 	.word	0x00000082


	//----- nvinfo : EIATTR_KPARAM_INFO
	.align		4
.L_7:
        /*0008*/ 	.byte	0x04, 0x17
        /*000a*/ 	.short	(.L_9 - .L_8)
.L_8:
        /*000c*/ 	.word	0x00000000
        /*0010*/ 	.short	0x0005
        /*0012*/ 	.short	0x0020
        /*0014*/ 	.byte	0x00, 0xf0, 0x11, 0x00


	//----- nvinfo : EIATTR_KPARAM_INFO
	.align		4
.L_9:
        /*0018*/ 	.byte	0x04, 0x17
        /*001a*/ 	.short	(.L_11 - .L_10)
.L_10:
        /*001c*/ 	.word	0x00000000
        /*0020*/ 	.short	0x0004
        /*0022*/ 	.short	0x001c
        /*0024*/ 	.byte	0x00, 0xf0, 0x11, 0x00


	//----- nvinfo : EIATTR_KPARAM_INFO
	.align		4
.L_11:
        /*0028*/ 	.byte	0x04, 0x17
        /*002a*/ 	.short	(.L_13 - .L_12)
.L_12:
        /*002c*/ 	.word	0x00000000
        /*0030*/ 	.short	0x0003
        /*0032*/ 	.short	0x0018
        /*0034*/ 	.byte	0x00, 0xf0, 0x11, 0x00


	//----- nvinfo : EIATTR_KPARAM_INFO
	.align		4
.L_13:
        /*0038*/ 	.byte	0x04, 0x17
        /*003a*/ 	.short	(.L_15 - .L_14)
.L_14:
        /*003c*/ 	.word	0x00000000
        /*0040*/ 	.short	0x0002
        /*0042*/ 	.short	0x0010
        /*0044*/ 	.byte	0x00, 0xf5, 0x21, 0x00


	//----- nvinfo : EIATTR_KPARAM_INFO
	.align		4
.L_15:
        /*0048*/ 	.byte	0x04, 0x17
        /*004a*/ 	.short	(.L_17 - .L_16)
.L_16:
        /*004c*/ 	.word	0x00000000
        /*0050*/ 	.short	0x0001
        /*0052*/ 	.short	0x0008
        /*0054*/ 	.byte	0x00, 0xf5, 0x21, 0x00


	//----- nvinfo : EIATTR_KPARAM_INFO
	.align		4
.L_17:
        /*0058*/ 	.byte	0x04, 0x17
        /*005a*/ 	.short	(.L_19 - .L_18)
.L_18:
        /*005c*/ 	.word	0x00000000
        /*0060*/ 	.short	0x0000
        /*0062*/ 	.short	0x0000
        /*0064*/ 	.byte	0x00, 0xf5, 0x21, 0x00


	//----- nvinfo : EIATTR_SPARSE_MMA_MASK
	.align		4
.L_19:
        /*0068*/ 	.byte	0x03, 0x50
        /*006a*/ 	.short	0x0000


	//----- nvinfo : EIATTR_MAXREG_COUNT
	.align		4
        /*006c*/ 	.byte	0x03, 0x1b
        /*006e*/ 	.short	0x00ff


	//----- nvinfo : EIATTR_MERCURY_ISA_VERSION
	.align		4
        /*0070*/ 	.byte	0x03, 0x5f
        /*0072*/ 	.short	0x0101


	//----- nvinfo : EIATTR_VRC_CTA_INIT_COUNT
	.align		4
        /*0074*/ 	.byte	0x02, 0x4a
	.zero		1
	.zero		1


	//----- nvinfo : EIATTR_EXIT_INSTR_OFFSETS
	.align		4
        /*0078*/ 	.byte	0x04, 0x1c
        /*007a*/ 	.short	(.L_21 - .L_20)


	//   ....[0]....
.L_20:
        /*007c*/ 	.word	0x000000d0


	//   ....[1]....
        /*0080*/ 	.word	0x000008f0


	//----- nvinfo : EIATTR_CBANK_PARAM_SIZE
	.align		4
.L_21:
        /*0084*/ 	.byte	0x03, 0x19
        /*0086*/ 	.short	0x0024


	//----- nvinfo : EIATTR_PARAM_CBANK
	.align		4
        /*0088*/ 	.byte	0x04, 0x0a
        /*008a*/ 	.short	(.L_23 - .L_22)
	.align		4
.L_22:
        /*008c*/ 	.word	index@(.nv.constant0._Z6matMulPKfS0_Pfiii)
        /*0090*/ 	.short	0x0380
        /*0092*/ 	.short	0x0024


	//----- nvinfo : EIATTR_SW_WAR
	.align		4
.L_23:
        /*0094*/ 	.byte	0x04, 0x36
        /*0096*/ 	.short	(.L_25 - .L_24)
.L_24:
        /*0098*/ 	.word	0x00000008
.L_25:


//--------------------- .nv.callgraph             --------------------------
	.section	.nv.callgraph,"",@"SHT_CUDA_CALLGRAPH"
	.align	4
	.sectionentsize	8
	.align		4
        /*0000*/ 	.word	0x00000000
	.align		4
        /*0004*/ 	.word	0xffffffff
	.align		4
        /*0008*/ 	.word	0x00000000
	.align		4
        /*000c*/ 	.word	0xfffffffe
	.align		4
        /*0010*/ 	.word	0x00000000
	.align		4
        /*0014*/ 	.word	0xfffffffd
	.align		4
        /*0018*/ 	.word	0x00000000
	.align		4
        /*001c*/ 	.word	0xfffffffc


//--------------------- .text._Z6matMulPKfS0_Pfiii --------------------------
	.section	.text._Z6matMulPKfS0_Pfiii,"ax",@progbits
	.align	128
        .global         _Z6matMulPKfS0_Pfiii
        .type           _Z6matMulPKfS0_Pfiii,@function
        .size           _Z6matMulPKfS0_Pfiii,(.L_x_5 - _Z6matMulPKfS0_Pfiii)
        .other          _Z6matMulPKfS0_Pfiii,@"STO_CUDA_ENTRY STV_DEFAULT"
_Z6matMulPKfS0_Pfiii:
.text._Z6matMulPKfS0_Pfiii:
[----:B------:R-:W-:Y:S01]  /*0000*/  LDC R1, c[0x0][0x37c] ;  /* 0x0000df00ff017b82 */ /* 0x000fe20000000800 */
[----:B------:R-:W0:Y:S07]  /*0010*/  S2R R5, SR_TID.X ;  /* 0x0000000000057919 */ /* 0x000e2e0000002100 */
[----:B------:R-:W1:Y:S01]  /*0020*/  LDC R16, c[0x0][0x364] ;  /* 0x0000d900ff107b82 */ /* 0x000e620000000800 */
[----:B------:R-:W2:Y:S01]  /*0030*/  LDCU UR6, c[0x0][0x398] ;  /* 0x00007300ff0677ac */ /* 0x000ea20008000800 */
[----:B------:R-:W1:Y:S06]  /*0040*/  S2R R3, SR_TID.Y ;  /* 0x0000000000037919 */ /* 0x000e6c0000002200 */
[----:B------:R-:W0:Y:S08]  /*0050*/  S2UR UR5, SR_CTAID.X ;  /* 0x00000000000579c3 */ /* 0x000e300000002500 */
[----:B------:R-:W0:Y:S08]  /*0060*/  LDC R0, c[0x0][0x360] ;  /* 0x0000d800ff007b82 */ /* 0x000e300000000800 */
[----:B------:R-:W1:Y:S08]  /*0070*/  S2UR UR4, SR_CTAID.Y ;  /* 0x00000000000479c3 */ /* 0x000e700000002600 */
[----:B------:R-:W3:Y:S01]  /*0080*/  LDC R17, c[0x0][0x3a0] ;  /* 0x0000e800ff117b82 */ /* 0x000ee20000000800 */
[----:B0-----:R-:W-:-:S02]  /*0090*/  IMAD R0, R0, UR5, R5 ;  /* 0x0000000500007c24 */ /* 0x001fc4000f8e0205 */
[----:B-1----:R-:W-:-:S03]  /*00a0*/  IMAD R16, R16, UR4, R3 ;  /* 0x0000000410107c24 */ /* 0x002fc6000f8e0203 */
[----:B---3--:R-:W-:-:S04]  /*00b0*/  ISETP.GE.AND P0, PT, R0, R17, PT ;  /* 0x000000110000720c */ /* 0x008fc80003f06270 */
[----:B--2---:R-:W-:-:S13]  /*00c0*/  ISETP.GE.OR P0, PT, R16, UR6, P0 ;  /* 0x0000000610007c0c */ /* 0x004fda0008706670 */
[----:B------:R-:W-:Y:S05]  /*00d0*/  @P0 EXIT ;  /* 0x000000000000094d */ /* 0x000fea0003800000 */
[----:B------:R-:W0:Y:S01]  /*00e0*/  LDC R19, c[0x0][0x39c] ;  /* 0x0000e700ff137b82 */ /* 0x000e220000000800 */
[----:B------:R-:W1:Y:S01]  /*00f0*/  LDCU.64 UR4, c[0x0][0x358] ;  /* 0x00006b00ff0477ac */ /* 0x000e620008000a00 */
[----:B------:R-:W-:Y:S01]  /*0100*/  HFMA2 R24, -RZ, RZ, 0, 0 ;  /* 0x00000000ff187431 */ /* 0x000fe200000001ff */
[----:B0-----:R-:W-:-:S13]  /*0110*/  ISETP.GE.AND P0, PT, R19, 0x1, PT ;  /* 0x000000011300780c */ /* 0x001fda0003f06270 */
[----:B-1----:R-:W-:Y:S05]  /*0120*/  @!P0 BRA `(.L_x_0) ;  /* 0x0000000400e08947 */ /* 0x002fea0003800000 */
[C---:B------:R-:W-:Y:S01]  /*0130*/  ISETP.GE.U32.AND P1, PT, R19.reuse, 0x8, PT ;  /* 0x000000081300780c */ /* 0x040fe20003f26070 */
[----:B------:R-:W-:Y:S01]  /*0140*/  IMAD R20, R16, R19, RZ ;  /* 0x0000001310147224 */ /* 0x000fe200078e02ff */
[----:B------:R-:W-:Y:S02]  /*0150*/  LOP3.LUT R27, R19, 0x7, RZ, 0xc0, !PT ;  /* 0x00000007131b7812 */ /* 0x000fe400078ec0ff */
[----:B------:R-:W-:Y:S02]  /*0160*/  MOV R24, RZ ;  /* 0x000000ff00187202 */ /* 0x000fe40000000f00 */
[----:B------:R-:W-:Y:S02]  /*0170*/  ISETP.NE.AND P0, PT, R27, RZ, PT ;  /* 0x000000ff1b00720c */ /* 0x000fe40003f05270 */
[----:B------:R-:W-:-:S05]  /*0180*/  MOV R21, RZ ;  /* 0x000000ff00157202 */ /* 0x000fca0000000f00 */
[----:B------:R-:W-:Y:S06]  /*0190*/  @!P1 BRA `(.L_x_1) ;  /* 0x0000000000c49947 */ /* 0x000fec0003800000 */
[----:B------:R-:W0:Y:S01]  /*01a0*/  LDC.64 R2, c[0x0][0x380] ;  /* 0x0000e000ff027b82 */ /* 0x000e220000000a00 */
[----:B------:R-:W-:Y:S02]  /*01b0*/  LOP3.LUT R21, R19, 0x7ffffff8, RZ, 0xc0, !PT ;  /* 0x7ffffff813157812 */ /* 0x000fe400078ec0ff */
[----:B------:R-:W-:Y:S02]  /*01c0*/  MOV R24, RZ ;  /* 0x000000ff00187202 */ /* 0x000fe40000000f00 */
[----:B------:R-:W-:Y:S02]  /*01d0*/  MOV R18, R0 ;  /* 0x0000000000127202 */ /* 0x000fe40000000f00 */
[----:B------:R-:W-:Y:S01]  /*01e0*/  IADD3 R22, PT, PT, -R21, RZ, RZ ;  /* 0x000000ff15167210 */ /* 0x000fe20007ffe1ff */
[----:B0-----:R-:W-:-:S03]  /*01f0*/  IMAD.WIDE.U32 R2, R20, 0x4, R2 ;  /* 0x0000000414027825 */ /* 0x001fc600078e0002 */
[----:B------:R-:W-:-:S04]  /*0200*/  IADD3 R4, P1, PT, R2, 0x10, RZ ;  /* 0x0000001002047810 */ /* 0x000fc80007f3e0ff */
[----:B------:R-:W-:-:S09]  /*0210*/  IADD3.X R5, PT, PT, RZ, R3, RZ, P1, !PT ;  /* 0x00000003ff057210 */ /* 0x000fd20000ffe4ff */
.L_x_2:
[----:B------:R-:W0:Y:S01]  /*0220*/  LDC.64 R14, c[0x0][0x388] ;  /* 0x0000e200ff0e7b82 */ /* 0x000e220000000a00 */
[----:B------:R-:W-:Y:S02]  /*0230*/  MOV R2, R4 ;  /* 0x0000000400027202 */ /* 0x000fe40000000f00 */
[----:B------:R-:W-:-:S05]  /*0240*/  MOV R3, R5 ;  /* 0x0000000500037202 */ /* 0x000fca0000000f00 */
[----:B------:R-:W2:Y:S04]  /*0250*/  LDG.E R25, desc[UR4][R2.64+-0x10] ;  /* 0xfffff00402197981 */ /* 0x000ea8000c1e1900 */
[----:B------:R-:W3:Y:S04]  /*0260*/  LDG.E R23, desc[UR4][R2.64+-0xc] ;  /* 0xfffff40402177981 */ /* 0x000ee8000c1e1900 */
[----:B------:R-:W4:Y:S04]  /*0270*/  LDG.E R29, desc[UR4][R2.64+-0x8] ;  /* 0xfffff804021d7981 */ /* 0x000f28000c1e1900 */
[----:B------:R-:W5:Y:S01]  /*0280*/  LDG.E R28, desc[UR4][R2.64+-0x4] ;  /* 0xfffffc04021c7981 */ /* 0x000f62000c1e1900 */
[----:B0-----:R-:W-:-:S05]  /*0290*/  IMAD.WIDE R14, R18, 0x4, R14 ;  /* 0x00000004120e7825 */ /* 0x001fca00078e020e */
[----:B------:R0:W2:Y:S01]  /*02a0*/  LDG.E R26, desc[UR4][R14.64] ;  /* 0x000000040e1a7981 */ /* 0x0000a2000c1e1900 */
[----:B------:R-:W-:-:S04]  /*02b0*/  IMAD.WIDE R12, R17, 0x4, R14 ;  /* 0x00000004110c7825 */ /* 0x000fc800078e020e */
[C---:B------:R-:W-:Y:S02]  /*02c0*/  IMAD.WIDE R4, R17.reuse, 0x4, R12 ;  /* 0x0000000411047825 */ /* 0x040fe400078e020c */
[----:B------:R-:W3:Y:S02]  /*02d0*/  LDG.E R12, desc[UR4][R12.64] ;  /* 0x000000040c0c7981 */ /* 0x000ee4000c1e1900 */
[C---:B------:R-:W-:Y:S02]  /*02e0*/  IMAD.WIDE R8, R17.reuse, 0x4, R4 ;  /* 0x0000000411087825 */ /* 0x040fe400078e0204 */
[----:B------:R-:W4:Y:S02]  /*02f0*/  LDG.E R4, desc[UR4][R4.64] ;  /* 0x0000000404047981 */ /* 0x000f24000c1e1900 */
[C---:B------:R-:W-:Y:S02]  /*0300*/  IMAD.WIDE R6, R17.reuse, 0x4, R8 ;  /* 0x0000000411067825 */ /* 0x040fe400078e0208 */
[----:B------:R-:W5:Y:S02]  /*0310*/  LDG.E R8, desc[UR4][R8.64] ;  /* 0x0000000408087981 */ /* 0x000f64000c1e1900 */
[----:B------:R-:W-:-:S02]  /*0320*/  IMAD.WIDE R10, R17, 0x4, R6 ;  /* 0x00000004110a7825 */ /* 0x000fc400078e0206 */
[----:B------:R-:W5:Y:S04]  /*0330*/  LDG.E R5, desc[UR4][R2.64] ;  /* 0x0000000402057981 */ /* 0x000f68000c1e1900 */
[----:B------:R-:W5:Y:S01]  /*0340*/  LDG.E R6, desc[UR4][R6.64] ;  /* 0x0000000406067981 */ /* 0x000f62000c1e1900 */
[----:B0-----:R-:W-:-:S03]  /*0350*/  IMAD.WIDE R14, R17, 0x4, R10 ;  /* 0x00000004110e7825 */ /* 0x001fc600078e020a */
[----:B------:R-:W5:Y:S04]  /*0360*/  LDG.E R10, desc[UR4][R10.64] ;  /* 0x000000040a0a7981 */ /* 0x000f68000c1e1900 */
[----:B------:R-:W5:Y:S04]  /*0370*/  LDG.E R13, desc[UR4][R14.64] ;  /* 0x000000040e0d7981 */ /* 0x000f68000c1e1900 */
[----:B------:R-:W5:Y:S04]  /*0380*/  LDG.E R7, desc[UR4][R2.64+0x4] ;  /* 0x0000040402077981 */ /* 0x000f68000c1e1900 */
[----:B------:R-:W5:Y:S01]  /*0390*/  LDG.E R9, desc[UR4][R2.64+0xc] ;  /* 0x00000c0402097981 */ /* 0x000f62000c1e1900 */
[----:B--2---:R-:W-:Y:S01]  /*03a0*/  FFMA R26, R25, R26, R24 ;  /* 0x0000001a191a7223 */ /* 0x004fe20000000018 */
[----:B------:R-:W-:-:S02]  /*03b0*/  IMAD.WIDE R24, R17, 0x4, R14 ;  /* 0x0000000411187825 */ /* 0x000fc400078e020e */
[----:B------:R-:W2:Y:S04]  /*03c0*/  LDG.E R14, desc[UR4][R2.64+0x8] ;  /* 0x00000804020e7981 */ /* 0x000ea8000c1e1900 */
[----:B------:R-:W2:Y:S01]  /*03d0*/  LDG.E R24, desc[UR4][R24.64] ;  /* 0x0000000418187981 */ /* 0x000ea2000c1e1900 */
[----:B---3--:R-:W-:Y:S01]  /*03e0*/  FFMA R12, R23, R12, R26 ;  /* 0x0000000c170c7223 */ /* 0x008fe2000000001a */
[----:B------:R-:W-:-:S03]  /*03f0*/  IADD3 R22, PT, PT, R22, 0x8, RZ ;  /* 0x0000000816167810 */ /* 0x000fc60007ffe0ff */
[----:B----4-:R-:W-:Y:S01]  /*0400*/  FFMA R29, R29, R4, R12 ;  /* 0x000000041d1d7223 */ /* 0x010fe2000000000c */
[----:B------:R-:W-:-:S03]  /*0410*/  ISETP.NE.AND P1, PT, R22, RZ, PT ;  /* 0x000000ff1600720c */ /* 0x000fc60003f25270 */
[----:B-----5:R-:W-:Y:S01]  /*0420*/  FFMA R8, R28, R8, R29 ;  /* 0x000000081c087223 */ /* 0x020fe2000000001d */
[----:B------:R-:W-:-:S03]  /*0430*/  IADD3 R4, P2, PT, R2, 0x20, RZ ;  /* 0x0000002002047810 */ /* 0x000fc60007f5e0ff */
[----:B------:R-:W-:Y:S01]  /*0440*/  FFMA R6, R5, R6, R8 ;  /* 0x0000000605067223 */ /* 0x000fe20000000008 */
[----:B------:R-:W-:Y:S02]  /*0450*/  IADD3.X R5, PT, PT, RZ, R3, RZ, P2, !PT ;  /* 0x00000003ff057210 */ /* 0x000fe400017fe4ff */
[----:B------:R-:W-:Y:S01]  /*0460*/  LEA R18, R17, R18, 0x3 ;  /* 0x0000001211127211 */ /* 0x000fe200078e18ff */
[----:B------:R-:W-:-:S04]  /*0470*/  FFMA R7, R7, R10, R6 ;  /* 0x0000000a07077223 */ /* 0x000fc80000000006 */
[----:B--2---:R-:W-:-:S04]  /*0480*/  FFMA R14, R14, R13, R7 ;  /* 0x0000000d0e0e7223 */ /* 0x004fc80000000007 */
[----:B------:R-:W-:Y:S01]  /*0490*/  FFMA R24, R9, R24, R14 ;  /* 0x0000001809187223 */ /* 0x000fe2000000000e */
[----:B------:R-:W-:Y:S06]  /*04a0*/  @P1 BRA `(.L_x_2) ;  /* 0xfffffffc005c1947 */ /* 0x000fec000383ffff */
.L_x_1:
[----:B------:R-:W-:Y:S05]  /*04b0*/  @!P0 BRA `(.L_x_0) ;  /* 0x0000000000fc8947 */ /* 0x000fea0003800000 */
[----:B------:R-:W-:Y:S02]  /*04c0*/  ISETP.GE.U32.AND P1, PT, R27, 0x4, PT ;  /* 0x000000041b00780c */ /* 0x000fe40003f26070 */
[----:B------:R-:W-:-:S04]  /*04d0*/  LOP3.LUT R14, R19, 0x3, RZ, 0xc0, !PT ;  /* 0x00000003130e7812 */ /* 0x000fc800078ec0ff */
[----:B------:R-:W-:-:S07]  /*04e0*/  ISETP.NE.AND P0, PT, R14, RZ, PT ;  /* 0x000000ff0e00720c */ /* 0x000fce0003f05270 */
[----:B------:R-:W-:Y:S06]  /*04f0*/  @!P1 BRA `(.L_x_3) ;  /* 0x00000000006c9947 */ /* 0x000fec0003800000 */
[----:B------:R-:W0:Y:S01]  /*0500*/  LDC.64 R4, c[0x0][0x388] ;  /* 0x0000e200ff047b82 */ /* 0x000e220000000a00 */
[----:B------:R-:W1:Y:S01]  /*0510*/  LDCU.64 UR6, c[0x0][0x380] ;  /* 0x00007000ff0677ac */ /* 0x000e620008000a00 */
[----:B------:R-:W-:Y:S01]  /*0520*/  IMAD R7, R21, R17, R0 ;  /* 0x0000001115077224 */ /* 0x000fe200078e0200 */
[CC--:B------:R-:W-:Y:S02]  /*0530*/  IADD3 R3, PT, PT, R20.reuse, R21.reuse, RZ ;  /* 0x0000001514037210 */ /* 0x0c0fe40007ffe0ff */
[----:B------:R-:W-:-:S03]  /*0540*/  IADD3 R8, P1, PT, R20, R21, RZ ;  /* 0x0000001514087210 */ /* 0x000fc60007f3e0ff */
[----:B------:R-:W2:Y:S01]  /*0550*/  LDC.64 R12, c[0x0][0x380] ;  /* 0x0000e000ff0c7b82 */ /* 0x000ea20000000a00 */
[----:B0-----:R-:W-:-:S04]  /*0560*/  IMAD.WIDE R4, R7, 0x4, R4 ;  /* 0x0000000407047825 */ /* 0x001fc800078e0204 */
[----:B------:R-:W-:Y:S02]  /*0570*/  IMAD.WIDE R6, R17, 0x4, R4 ;  /* 0x0000000411067825 */ /* 0x000fe400078e0204 */
[----:B------:R-:W3:Y:S02]  /*0580*/  LDG.E R4, desc[UR4][R4.64] ;  /* 0x0000000404047981 */ /* 0x000ee4000c1e1900 */
[----:B--2---:R-:W-:Y:S01]  /*0590*/  IMAD.WIDE.U32 R12, R3, 0x4, R12 ;  /* 0x00000004030c7825 */ /* 0x004fe200078e000c */
[----:B------:R-:W-:Y:S02]  /*05a0*/  IADD3.X R3, PT, PT, RZ, RZ, RZ, P1, !PT ;  /* 0x000000ffff037210 */ /* 0x000fe40000ffe4ff */
[----:B-1----:R-:W-:-:S03]  /*05b0*/  LEA R2, P1, R8, UR6, 0x2 ;  /* 0x0000000608027c11 */ /* 0x002fc6000f8210ff */
[----:B------:R-:W3:Y:S01]  /*05c0*/  LDG.E R13, desc[UR4][R12.64] ;  /* 0x000000040c0d7981 */ /* 0x000ee2000c1e1900 */
[----:B------:R-:W-:Y:S01]  /*05d0*/  LEA.HI.X R3, R8, UR7, R3, 0x2, P1 ;  /* 0x0000000708037c11 */ /* 0x000fe200088f1403 */
[C---:B------:R-:W-:Y:S02]  /*05e0*/  IMAD.WIDE R8, R17.reuse, 0x4, R6 ;  /* 0x0000000411087825 */ /* 0x040fe400078e0206 */
[----:B------:R-:W2:Y:S04]  /*05f0*/  LDG.E R6, desc[UR4][R6.64] ;  /* 0x0000000406067981 */ /* 0x000ea8000c1e1900 */
[----:B------:R-:W2:Y:S01]  /*0600*/  LDG.E R15, desc[UR4][R2.64+0x4] ;  /* 0x00000404020f7981 */ /* 0x000ea2000c1e1900 */
[----:B------:R-:W-:-:S03]  /*0610*/  IMAD.WIDE R10, R17, 0x4, R8 ;  /* 0x00000004110a7825 */ /* 0x000fc600078e0208 */
[----:B------:R-:W4:Y:S04]  /*0620*/  LDG.E R22, desc[UR4][R8.64] ;  /* 0x0000000408167981 */ /* 0x000f28000c1e1900 */
[----:B------:R-:W4:Y:S04]  /*0630*/  LDG.E R18, desc[UR4][R2.64+0x8] ;  /* 0x0000080402127981 */ /* 0x000f28000c1e1900 */
[----:B------:R-:W5:Y:S04]  /*0640*/  LDG.E R26, desc[UR4][R2.64+0xc] ;  /* 0x00000c04021a7981 */ /* 0x000f68000c1e1900 */
[----:B------:R-:W5:Y:S01]  /*0650*/  LDG.E R10, desc[UR4][R10.64] ;  /* 0x000000040a0a7981 */ /* 0x000f62000c1e1900 */
[----:B------:R-:W-:Y:S01]  /*0660*/  IADD3 R21, PT, PT, R21, 0x4, RZ ;  /* 0x0000000415157810 */ /* 0x000fe20007ffe0ff */
[----:B---3--:R-:W-:-:S04]  /*0670*/  FFMA R24, R13, R4, R24 ;  /* 0x000000040d187223 */ /* 0x008fc80000000018 */
[----:B--2---:R-:W-:-:S04]  /*0680*/  FFMA R15, R15, R6, R24 ;  /* 0x000000060f0f7223 */ /* 0x004fc80000000018 */
[----:B----4-:R-:W-:-:S04]  /*0690*/  FFMA R15, R18, R22, R15 ;  /* 0x00000016120f7223 */ /* 0x010fc8000000000f */
[----:B-----5:R-:W-:-:S07]  /*06a0*/  FFMA R24, R26, R10, R15 ;  /* 0x0000000a1a187223 */ /* 0x020fce000000000f */
.L_x_3:
[----:B------:R-:W-:Y:S05]  /*06b0*/  @!P0 BRA `(.L_x_0) ;  /* 0x00000000007c8947 */ /* 0x000fea0003800000 */
[----:B------:R-:W-:Y:S01]  /*06c0*/  ISETP.NE.AND P1, PT, R14, 0x1, PT ;  /* 0x000000010e00780c */ /* 0x000fe20003f25270 */
[----:B------:R-:W0:Y:S01]  /*06d0*/  LDC.64 R10, c[0x0][0x380] ;  /* 0x0000e000ff0a7b82 */ /* 0x000e220000000a00 */
[----:B------:R-:W-:-:S04]  /*06e0*/  LOP3.LUT R19, R19, 0x1, RZ, 0xc0, !PT ;  /* 0x0000000113137812 */ /* 0x000fc800078ec0ff */
[----:B------:R-:W-:-:S03]  /*06f0*/  ISETP.NE.U32.AND P0, PT, R19, 0x1, PT ;  /* 0x000000011300780c */ /* 0x000fc60003f05070 */
[----:B------:R-:W1:Y:S04]  /*0700*/  LDC.64 R8, c[0x0][0x388] ;  /* 0x0000e200ff087b82 */ /* 0x000e680000000a00 */
[CC--:B------:R-:W-:Y:S02]  /*0710*/  @P1 IADD3 R13, PT, PT, R20.reuse, R21.reuse, RZ ;  /* 0x00000015140d1210 */ /* 0x0c0fe40007ffe0ff */
[----:B------:R-:W-:Y:S02]  /*0720*/  @P1 IADD3 R12, P2, PT, R20, R21, RZ ;  /* 0x00000015140c1210 */ /* 0x000fe40007f5e0ff */
[----:B------:R-:W2:Y:S02]  /*0730*/  @P1 LDC.64 R2, c[0x0][0x380] ;  /* 0x0000e000ff021b82 */ /* 0x000ea40000000a00 */
[----:B------:R-:W-:-:S06]  /*0740*/  @P1 IADD3.X R14, PT, PT, RZ, RZ, RZ, P2, !PT ;  /* 0x000000ffff0e1210 */ /* 0x000fcc00017fe4ff */
[----:B------:R-:W3:Y:S01]  /*0750*/  LDC.64 R4, c[0x0][0x380] ;  /* 0x0000e000ff047b82 */ /* 0x000ee20000000a00 */
[----:B0-----:R-:W-:-:S04]  /*0760*/  @P1 IMAD.WIDE.U32 R10, R13, 0x4, R10 ;  /* 0x000000040d0a1825 */ /* 0x001fc800078e000a */
[C---:B------:R-:W-:Y:S01]  /*0770*/  @P1 IMAD R13, R21.reuse, R17, R0 ;  /* 0x00000011150d1224 */ /* 0x040fe200078e0200 */
[----:B------:R-:W-:Y:S01]  /*0780*/  @P1 IADD3 R21, PT, PT, R21, 0x2, RZ ;  /* 0x0000000215151810 */ /* 0x000fe20007ffe0ff */
[----:B------:R-:W4:Y:S01]  /*0790*/  @P1 LDG.E R11, desc[UR4][R10.64] ;  /* 0x000000040a0b1981 */ /* 0x000f22000c1e1900 */
[----:B------:R-:W0:Y:S01]  /*07a0*/  LDC.64 R6, c[0x0][0x388] ;  /* 0x0000e200ff067b82 */ /* 0x000e220000000a00 */
[----:B-1----:R-:W-:Y:S01]  /*07b0*/  @P1 IMAD.WIDE R8, R13, 0x4, R8 ;  /* 0x000000040d081825 */ /* 0x002fe200078e0208 */
[----:B------:R-:W-:Y:S02]  /*07c0*/  @!P0 IADD3 R15, PT, PT, R20, R21, RZ ;  /* 0x00000015140f8210 */ /* 0x000fe40007ffe0ff */
[----:B--2---:R-:W-:Y:S01]  /*07d0*/  @P1 LEA R2, P2, R12, R2, 0x2 ;  /* 0x000000020c021211 */ /* 0x004fe200078410ff */
[----:B------:R-:W-:-:S03]  /*07e0*/  @!P0 IMAD R21, R21, R17, R0 ;  /* 0x0000001115158224 */ /* 0x000fc600078e0200 */
[----:B------:R-:W-:Y:S01]  /*07f0*/  @P1 LEA.HI.X R3, R12, R3, R14, 0x2, P2 ;  /* 0x000000030c031211 */ /* 0x000fe200010f140e */
[----:B------:R-:W-:Y:S01]  /*0800*/  @P1 IMAD.WIDE R12, R17, 0x4, R8 ;  /* 0x00000004110c1825 */ /* 0x000fe200078e0208 */
[----:B------:R-:W4:Y:S03]  /*0810*/  @P1 LDG.E R14, desc[UR4][R8.64] ;  /* 0x00000004080e1981 */ /* 0x000f26000c1e1900 */
[----:B---3--:R-:W-:Y:S01]  /*0820*/  @!P0 IMAD.WIDE.U32 R4, R15, 0x4, R4 ;  /* 0x000000040f048825 */ /* 0x008fe200078e0004 */
[----:B------:R-:W2:Y:S04]  /*0830*/  @P1 LDG.E R2, desc[UR4][R2.64+0x4] ;  /* 0x0000040402021981 */ /* 0x000ea8000c1e1900 */
[----:B------:R-:W2:Y:S01]  /*0840*/  @P1 LDG.E R12, desc[UR4][R12.64] ;  /* 0x000000040c0c1981 */ /* 0x000ea2000c1e1900 */
[----:B0-----:R-:W-:-:S03]  /*0850*/  @!P0 IMAD.WIDE R6, R21, 0x4, R6 ;  /* 0x0000000415068825 */ /* 0x001fc600078e0206 */
[----:B------:R-:W3:Y:S04]  /*0860*/  @!P0 LDG.E R5, desc[UR4][R4.64] ;  /* 0x0000000404058981 */ /* 0x000ee8000c1e1900 */
[----:B------:R-:W3:Y:S01]  /*0870*/  @!P0 LDG.E R6, desc[UR4][R6.64] ;  /* 0x0000000406068981 */ /* 0x000ee2000c1e1900 */
[----:B----4-:R-:W-:-:S04]  /*0880*/  @P1 FFMA R11, R11, R14, R24 ;  /* 0x0000000e0b0b1223 */ /* 0x010fc80000000018 */
[----:B--2---:R-:W-:-:S04]  /*0890*/  @P1 FFMA R24, R2, R12, R11 ;  /* 0x0000000c02181223 */ /* 0x004fc8000000000b */
[----:B---3--:R-:W-:-:S07]  /*08a0*/  @!P0 FFMA R24, R5, R6, R24 ;  /* 0x0000000605188223 */ /* 0x008fce0000000018 */
.L_x_0:
[----:B------:R-:W0:Y:S01]  /*08b0*/  LDC.64 R2, c[0x0][0x390] ;  /* 0x0000e400ff027b82 */ /* 0x000e220000000a00 */
[----:B------:R-:W-:-:S04]  /*08c0*/  IMAD R17, R16, R17, R0 ;  /* 0x0000001110117224 */ /* 0x000fc800078e0200 */
[----:B0-----:R-:W-:-:S05]  /*08d0*/  IMAD.WIDE R2, R17, 0x4, R2 ;  /* 0x0000000411027825 */ /* 0x001fca00078e0202 */
[----:B------:R-:W-:Y:S01]  /*08e0*/  STG.E desc[UR4][R2.64], R24 ;  /* 0x0000001802007986 */ /* 0x000fe2000c101904 */
[----:B------:R-:W-:Y:S05]  /*08f0*/  EXIT ;  /* 0x000000000000794d */ /* 0x000fea0003800000 */
.L_x_4:
[----:B------:R-:W-:-:S00]  /*0900*/  BRA `(.L_x_4) ;  /* 0xfffffffc00fc7947 */ /* 0x000fc0000383ffff */
[----:B------:R-:W-:-:S00]  /*0910*/  NOP ;  /* 0x0000000000007918 */ /* 0x000fc00000000000 */
        /* <DEDUP_REMOVED lines=14> */
.L_x_5:


//--------------------- .nv.shared.reserved.0     --------------------------
	.section	.nv.shared.reserved.0,"aw",@nobits
	.weak		__nv_reservedSMEM_offset_0_alias
	.size		__nv_reservedSMEM_offset_0_alias, 0, 64
	.other		__nv_reservedSMEM_offset_0_alias,@"STO_CUDA_RESERVED_SHARED STV_DEFAULT"
__nv_reservedSMEM_offset_0_alias:
	.zero		0
	.zero		64


//--------------------- .nv.constant0._Z6matMulPKfS0_Pfiii --------------------------
	.section	.nv.constant0._Z6matMulPKfS0_Pfiii,"a",@progbits
	.sectionflags	@""
	.align	4
.nv.constant0._Z6matMulPKfS0_Pfiii:
	.zero		932


//--------------------- SYMBOLS --------------------------

	.type		.nv.reservedSmem.offset0,@object
	.size		.nv.reservedSmem.offset0,0x4
